//
// Generated by NVIDIA NVVM Compiler
//
// Compiler Build ID: CL-36424714
// Cuda compilation tools, release 13.0, V13.0.88
// Based on NVVM 20.0.0
//

.version 9.0
.target sm_100
.address_size 64

	// .globl	_Z24consin_similarity_kernelPKfS0_Pfmm

.visible .entry _Z24consin_similarity_kernelPKfS0_Pfmm(
	.param .u64 .ptr .align 1 _Z24consin_similarity_kernelPKfS0_Pfmm_param_0,
	.param .u64 .ptr .align 1 _Z24consin_similarity_kernelPKfS0_Pfmm_param_1,
	.param .u64 .ptr .align 1 _Z24consin_similarity_kernelPKfS0_Pfmm_param_2,
	.param .u64 _Z24consin_similarity_kernelPKfS0_Pfmm_param_3,
	.param .u64 _Z24consin_similarity_kernelPKfS0_Pfmm_param_4
)
{
	.reg .pred 	%p<11>;
	.reg .b32 	%r<5>;
	.reg .b32 	%f<138>;
	.reg .b64 	%rd<51>;

	ld.param.u64 	%rd23, [_Z24consin_similarity_kernelPKfS0_Pfmm_param_0];
	ld.param.u64 	%rd24, [_Z24consin_similarity_kernelPKfS0_Pfmm_param_1];
	ld.param.u64 	%rd21, [_Z24consin_similarity_kernelPKfS0_Pfmm_param_2];
	ld.param.u64 	%rd25, [_Z24consin_similarity_kernelPKfS0_Pfmm_param_3];
	ld.param.u64 	%rd22, [_Z24consin_similarity_kernelPKfS0_Pfmm_param_4];
	cvta.to.global.u64 	%rd1, %rd24;
	cvta.to.global.u64 	%rd2, %rd23;
	mov.u32 	%r1, %ctaid.x;
	mov.u32 	%r2, %ntid.x;
	mov.u32 	%r3, %tid.x;
	mad.lo.s32 	%r4, %r1, %r2, %r3;
	cvt.s64.s32 	%rd3, %r4;
	setp.le.u64 	%p1, %rd25, %rd3;
	@%p1 bra 	$L__BB0_14;
	mul.lo.s64 	%rd4, %rd22, %rd3;
	setp.eq.s64 	%p2, %rd22, 0;
	mov.f32 	%f135, 0f00000000;
	mov.f32 	%f136, %f135;
	mov.f32 	%f137, %f135;
	@%p2 bra 	$L__BB0_13;
	and.b64  	%rd5, %rd22, 7;
	setp.lt.u64 	%p3, %rd22, 8;
	mov.f32 	%f137, 0f00000000;
	mov.b64 	%rd49, 0;
	mov.f32 	%f136, %f137;
	mov.f32 	%f135, %f137;
	@%p3 bra 	$L__BB0_5;
	and.b64  	%rd49, %rd22, -8;
	shl.b64 	%rd27, %rd4, 2;
	add.s64 	%rd28, %rd27, 16;
	add.s64 	%rd46, %rd2, %rd28;
	add.s64 	%rd45, %rd1, %rd28;
	mov.f32 	%f137, 0f00000000;
	mov.u64 	%rd47, %rd49;
$L__BB0_4:
	.pragma "nounroll";
	ld.global.f32 	%f41, [%rd46+-16];
	ld.global.f32 	%f42, [%rd45+-16];
	fma.rn.f32 	%f43, %f41, %f42, %f135;
	fma.rn.f32 	%f44, %f41, %f41, %f136;
	fma.rn.f32 	%f45, %f42, %f42, %f137;
	ld.global.f32 	%f46, [%rd46+-12];
	ld.global.f32 	%f47, [%rd45+-12];
	fma.rn.f32 	%f48, %f46, %f47, %f43;
	fma.rn.f32 	%f49, %f46, %f46, %f44;
	fma.rn.f32 	%f50, %f47, %f47, %f45;
	ld.global.f32 	%f51, [%rd46+-8];
	ld.global.f32 	%f52, [%rd45+-8];
	fma.rn.f32 	%f53, %f51, %f52, %f48;
	fma.rn.f32 	%f54, %f51, %f51, %f49;
	fma.rn.f32 	%f55, %f52, %f52, %f50;
	ld.global.f32 	%f56, [%rd46+-4];
	ld.global.f32 	%f57, [%rd45+-4];
	fma.rn.f32 	%f58, %f56, %f57, %f53;
	fma.rn.f32 	%f59, %f56, %f56, %f54;
	fma.rn.f32 	%f60, %f57, %f57, %f55;
	ld.global.f32 	%f61, [%rd46];
	ld.global.f32 	%f62, [%rd45];
	fma.rn.f32 	%f63, %f61, %f62, %f58;
	fma.rn.f32 	%f64, %f61, %f61, %f59;
	fma.rn.f32 	%f65, %f62, %f62, %f60;
	ld.global.f32 	%f66, [%rd46+4];
	ld.global.f32 	%f67, [%rd45+4];
	fma.rn.f32 	%f68, %f66, %f67, %f63;
	fma.rn.f32 	%f69, %f66, %f66, %f64;
	fma.rn.f32 	%f70, %f67, %f67, %f65;
	ld.global.f32 	%f71, [%rd46+8];
	ld.global.f32 	%f72, [%rd45+8];
	fma.rn.f32 	%f73, %f71, %f72, %f68;
	fma.rn.f32 	%f74, %f71, %f71, %f69;
	fma.rn.f32 	%f75, %f72, %f72, %f70;
	ld.global.f32 	%f76, [%rd46+12];
	ld.global.f32 	%f77, [%rd45+12];
	fma.rn.f32 	%f135, %f76, %f77, %f73;
	fma.rn.f32 	%f136, %f76, %f76, %f74;
	fma.rn.f32 	%f137, %f77, %f77, %f75;
	add.s64 	%rd47, %rd47, -8;
	add.s64 	%rd46, %rd46, 32;
	add.s64 	%rd45, %rd45, 32;
	setp.ne.s64 	%p4, %rd47, 0;
	@%p4 bra 	$L__BB0_4;
$L__BB0_5:
	setp.eq.s64 	%p5, %rd5, 0;
	@%p5 bra 	$L__BB0_13;
	and.b64  	%rd16, %rd22, 3;
	setp.lt.u64 	%p6, %rd5, 4;
	@%p6 bra 	$L__BB0_8;
	add.s64 	%rd29, %rd49, %rd4;
	shl.b64 	%rd30, %rd29, 2;
	add.s64 	%rd31, %rd2, %rd30;
	ld.global.f32 	%f79, [%rd31];
	add.s64 	%rd32, %rd1, %rd30;
	ld.global.f32 	%f80, [%rd32];
	fma.rn.f32 	%f81, %f79, %f80, %f135;
	fma.rn.f32 	%f82, %f79, %f79, %f136;
	fma.rn.f32 	%f83, %f80, %f80, %f137;
	ld.global.f32 	%f84, [%rd31+4];
	ld.global.f32 	%f85, [%rd32+4];
	fma.rn.f32 	%f86, %f84, %f85, %f81;
	fma.rn.f32 	%f87, %f84, %f84, %f82;
	fma.rn.f32 	%f88, %f85, %f85, %f83;
	ld.global.f32 	%f89, [%rd31+8];
	ld.global.f32 	%f90, [%rd32+8];
	fma.rn.f32 	%f91, %f89, %f90, %f86;
	fma.rn.f32 	%f92, %f89, %f89, %f87;
	fma.rn.f32 	%f93, %f90, %f90, %f88;
	ld.global.f32 	%f94, [%rd31+12];
	ld.global.f32 	%f95, [%rd32+12];
	fma.rn.f32 	%f135, %f94, %f95, %f91;
	fma.rn.f32 	%f136, %f94, %f94, %f92;
	fma.rn.f32 	%f137, %f95, %f95, %f93;
	add.s64 	%rd49, %rd49, 4;
$L__BB0_8:
	setp.eq.s64 	%p7, %rd16, 0;
	@%p7 bra 	$L__BB0_13;
	setp.eq.s64 	%p8, %rd16, 1;
	@%p8 bra 	$L__BB0_11;
	add.s64 	%rd33, %rd49, %rd4;
	shl.b64 	%rd34, %rd33, 2;
	add.s64 	%rd35, %rd2, %rd34;
	ld.global.f32 	%f97, [%rd35];
	add.s64 	%rd36, %rd1, %rd34;
	ld.global.f32 	%f98, [%rd36];
	fma.rn.f32 	%f99, %f97, %f98, %f135;
	fma.rn.f32 	%f100, %f97, %f97, %f136;
	fma.rn.f32 	%f101, %f98, %f98, %f137;
	ld.global.f32 	%f102, [%rd35+4];
	ld.global.f32 	%f103, [%rd36+4];
	fma.rn.f32 	%f135, %f102, %f103, %f99;
	fma.rn.f32 	%f136, %f102, %f102, %f100;
	fma.rn.f32 	%f137, %f103, %f103, %f101;
	add.s64 	%rd49, %rd49, 2;
$L__BB0_11:
	and.b64  	%rd37, %rd22, 1;
	setp.eq.b64 	%p9, %rd37, 1;
	not.pred 	%p10, %p9;
	@%p10 bra 	$L__BB0_13;
	add.s64 	%rd38, %rd49, %rd4;
	shl.b64 	%rd39, %rd38, 2;
	add.s64 	%rd40, %rd2, %rd39;
	ld.global.f32 	%f104, [%rd40];
	add.s64 	%rd41, %rd1, %rd39;
	ld.global.f32 	%f105, [%rd41];
	fma.rn.f32 	%f135, %f104, %f105, %f135;
	fma.rn.f32 	%f136, %f104, %f104, %f136;
	fma.rn.f32 	%f137, %f105, %f105, %f137;
$L__BB0_13:
	sqrt.rn.f32 	%f106, %f136;
	sqrt.rn.f32 	%f107, %f137;
	max.f32 	%f108, %f106, 0f322BCC77;
	max.f32 	%f109, %f107, 0f322BCC77;
	mul.f32 	%f110, %f108, %f109;
	div.rn.f32 	%f111, %f135, %f110;
	mov.f32 	%f112, 0f3F800000;
	sub.f32 	%f113, %f112, %f111;
	cvta.to.global.u64 	%rd42, %rd21;
	shl.b64 	%rd43, %rd3, 2;
	add.s64 	%rd44, %rd42, %rd43;
	st.global.f32 	[%rd44], %f113;
$L__BB0_14:
	ret;

}


// ===== COMPILED SASS (sm_100) =====

	.target	sm_100

	.elftype	@"ET_EXEC"


//--------------------- .note.nv.tkinfo           --------------------------
	.section	.note.nv.tkinfo,"",@"SHT_NOTE"
	.sectionflags	@"SHF_NOTE_NV_TKINFO"
	.tkinfo
        /*0018*/ 	.word	0x00000002
        /*0030*/ 	.string	""
        /*0030*/ 	.string	"ptxas"
        /*0030*/ 	.string	"Cuda compilation tools, release 13.0, V13.0.88"
        /*0030*/ 	.string	"Build cuda_13.0.r13.0/compiler.36424714_0"
        /*0030*/ 	.string	"-arch sm_100 -m 64 "



//--------------------- .note.nv.cuinfo           --------------------------
	.section	.note.nv.cuinfo,"",@"SHT_NOTE"
	.sectionflags	@"SHF_NOTE_NV_CUINFO"
        /*0018*/ 	.short	0x0002
        /*001a*/ 	.short	0x0064
        /*001c*/ 	.short	0x0082
	.zero		2


//--------------------- .nv.info                  --------------------------
	.section	.nv.info,"",@"SHT_CUDA_INFO"
	.align	4


	//----- nvinfo : EIATTR_REGCOUNT
	.align		4
        /*0000*/ 	.byte	0x04, 0x2f
        /*0002*/ 	.short	(.L_1 - .L_0)
	.align		4
.L_0:
        /*0004*/ 	.word	index@(_Z24consin_similarity_kernelPKfS0_Pfmm)
        /*0008*/ 	.word	0x00000020


	//----- nvinfo : EIATTR_FRAME_SIZE
	.align		4
.L_1:
        /*000c*/ 	.byte	0x04, 0x11
        /*000e*/ 	.short	(.L_3 - .L_2)
	.align		4
.L_2:
        /*0010*/ 	.word	index@($__internal_1_$__cuda_sm3x_div_rn_noftz_f32_slowpath)
        /*0014*/ 	.word	0x00000000


	//----- nvinfo : EIATTR_FRAME_SIZE
	.align		4
.L_3:
        /*0018*/ 	.byte	0x04, 0x11
        /*001a*/ 	.short	(.L_5 - .L_4)
	.align		4
.L_4:
        /*001c*/ 	.word	index@($__internal_0_$__cuda_sm20_sqrt_rn_f32_slowpath)
        /*0020*/ 	.word	0x00000000


	//----- nvinfo : EIATTR_FRAME_SIZE
	.align		4
.L_5:
        /*0024*/ 	.byte	0x04, 0x11
        /*0026*/ 	.short	(.L_7 - .L_6)
	.align		4
.L_6:
        /*0028*/ 	.word	index@(_Z24consin_similarity_kernelPKfS0_Pfmm)
        /*002c*/ 	.word	0x00000000


	//----- nvinfo : EIATTR_MIN_STACK_SIZE
	.align		4
.L_7:
        /*0030*/ 	.byte	0x04, 0x12
        /*0032*/ 	.short	(.L_9 - .L_8)
	.align		4
.L_8:
        /*0034*/ 	.word	index@(_Z24consin_similarity_kernelPKfS0_Pfmm)
        /*0038*/ 	.word	0x00000000
.L_9:


//--------------------- .nv.compat                --------------------------
	.section	.nv.compat,"",@"SHT_CUDA_COMPAT_INFO"
	.align	4
        /*0000*/ 	.byte	0x02, 0x09, 0x00, 0x00, 0x02, 0x02, 0x01, 0x00, 0x02, 0x05, 0x05, 0x00, 0x03, 0x07, 0x01, 0x01
        /*0010*/ 	.byte	0x02, 0x03, 0x00, 0x00, 0x02, 0x06, 0x01, 0x00, 0x04, 0x0b, 0x08, 0x00, 0x01, 0x00, 0x00, 0x00
        /*0020*/ 	.byte	0x00, 0x00, 0x00, 0x00


//--------------------- .nv.info._Z24consin_similarity_kernelPKfS0_Pfmm --------------------------
	.section	.nv.info._Z24consin_similarity_kernelPKfS0_Pfmm,"",@"SHT_CUDA_INFO"
	.sectionflags	@""
	.align	4


	//----- nvinfo : EIATTR_CUDA_API_VERSION
	.align		4
        /*0000*/ 	.byte	0x04, 0x37
        /*0002*/ 	.short	(.L_11 - .L_10)
.L_10:
        /*0004*/ 	.word	0x00000082


	//----- nvinfo : EIATTR_KPARAM_INFO
	.align		4
.L_11:
        /*0008*/ 	.byte	0x04, 0x17
        /*000a*/ 	.short	(.L_13 - .L_12)
.L_12:
        /*000c*/ 	.word	0x00000000
        /*0010*/ 	.short	0x0004
        /*0012*/ 	.short	0x0020
        /*0014*/ 	.byte	0x00, 0xf0, 0x21, 0x00


	//----- nvinfo : EIATTR_KPARAM_INFO
	.align		4
.L_13:
        /*0018*/ 	.byte	0x04, 0x17
        /*001a*/ 	.short	(.L_15 - .L_14)
.L_14:
        /*001c*/ 	.word	0x00000000
        /*0020*/ 	.short	0x0003
        /*0022*/ 	.short	0x0018
        /*0024*/ 	.byte	0x00, 0xf0, 0x21, 0x00


	//----- nvinfo : EIATTR_KPARAM_INFO
	.align		4
.L_15:
        /*0028*/ 	.byte	0x04, 0x17
        /*002a*/ 	.short	(.L_17 - .L_16)
.L_16:
        /*002c*/ 	.word	0x00000000
        /*0030*/ 	.short	0x0002
        /*0032*/ 	.short	0x0010
        /*0034*/ 	.byte	0x00, 0xf5, 0x21, 0x00


	//----- nvinfo : EIATTR_KPARAM_INFO
	.align		4
.L_17:
        /*0038*/ 	.byte	0x04, 0x17
        /*003a*/ 	.short	(.L_19 - .L_18)
.L_18:
        /*003c*/ 	.word	0x00000000
        /*0040*/ 	.short	0x0001
        /*0042*/ 	.short	0x0008
        /*0044*/ 	.byte	0x00, 0xf5, 0x21, 0x00


	//----- nvinfo : EIATTR_KPARAM_INFO
	.align		4
.L_19:
        /*0048*/ 	.byte	0x04, 0x17
        /*004a*/ 	.short	(.L_21 - .L_20)
.L_20:
        /*004c*/ 	.word	0x00000000
        /*0050*/ 	.short	0x0000
        /*0052*/ 	.short	0x0000
        /*0054*/ 	.byte	0x00, 0xf5, 0x21, 0x00


	//----- nvinfo : EIATTR_SPARSE_MMA_MASK
	.align		4
.L_21:
        /*0058*/ 	.byte	0x03, 0x50
        /*005a*/ 	.short	0x0000


	//----- nvinfo : EIATTR_MAXREG_COUNT
	.align		4
        /*005c*/ 	.byte	0x03, 0x1b
        /*005e*/ 	.short	0x00ff


	//----- nvinfo : EIATTR_MERCURY_ISA_VERSION
	.align		4
        /*0060*/ 	.byte	0x03, 0x5f
        /*0062*/ 	.short	0x0101


	//----- nvinfo : EIATTR_VRC_CTA_INIT_COUNT
	.align		4
        /*0064*/ 	.byte	0x02, 0x4a
	.zero		1
	.zero		1


	//----- nvinfo : EIATTR_EXIT_INSTR_OFFSETS
	.align		4
        /*0068*/ 	.byte	0x04, 0x1c
        /*006a*/ 	.short	(.L_23 - .L_22)


	//   ....[0]....
.L_22:
        /*006c*/ 	.word	0x00000090


	//   ....[1]....
        /*0070*/ 	.word	0x00000e00


	//----- nvinfo : EIATTR_CRS_STACK_SIZE
	.align		4
.L_23:
        /*0074*/ 	.byte	0x04, 0x1e
        /*0076*/ 	.short	(.L_25 - .L_24)
.L_24:
        /*0078*/ 	.word	0x00000000


	//----- nvinfo : EIATTR_CBANK_PARAM_SIZE
	.align		4
.L_25:
        /*007c*/ 	.byte	0x03, 0x19
        /*007e*/ 	.short	0x0028


	//----- nvinfo : EIATTR_PARAM_CBANK
	.align		4
        /*0080*/ 	.byte	0x04, 0x0a
        /*0082*/ 	.short	(.L_27 - .L_26)
	.align		4
.L_26:
        /*0084*/ 	.word	index@(.nv.constant0._Z24consin_similarity_kernelPKfS0_Pfmm)
        /*0088*/ 	.short	0x0380
        /*008a*/ 	.short	0x0028


	//----- nvinfo : EIATTR_SW_WAR
	.align		4
.L_27:
        /*008c*/ 	.byte	0x04, 0x36
        /*008e*/ 	.short	(.L_29 - .L_28)
.L_28:
        /*0090*/ 	.word	0x00000008
.L_29:


//--------------------- .nv.callgraph             --------------------------
	.section	.nv.callgraph,"",@"SHT_CUDA_CALLGRAPH"
	.align	4
	.sectionentsize	8
	.align		4
        /*0000*/ 	.word	0x00000000
	.align		4
        /*0004*/ 	.word	0xffffffff
	.align		4
        /*0008*/ 	.word	0x00000000
	.align		4
        /*000c*/ 	.word	0xfffffffe
	.align		4
        /*0010*/ 	.word	0x00000000
	.align		4
        /*0014*/ 	.word	0xfffffffd
	.align		4
        /*0018*/ 	.word	0x00000000
	.align		4
        /*001c*/ 	.word	0xfffffffc


//--------------------- .text._Z24consin_similarity_kernelPKfS0_Pfmm --------------------------
	.section	.text._Z24consin_similarity_kernelPKfS0_Pfmm,"ax",@progbits
	.align	128
        .global         _Z24consin_similarity_kernelPKfS0_Pfmm
        .type           _Z24consin_similarity_kernelPKfS0_Pfmm,@function
        .size           _Z24consin_similarity_kernelPKfS0_Pfmm,(.L_x_27 - _Z24consin_similarity_kernelPKfS0_Pfmm)
        .other          _Z24consin_similarity_kernelPKfS0_Pfmm,@"STO_CUDA_ENTRY STV_DEFAULT"
_Z24consin_similarity_kernelPKfS0_Pfmm:
.text._Z24consin_similarity_kernelPKfS0_Pfmm:
[----:B------:R-:W-:Y:S01]  /*0000*/  LDC R1, c[0x0][0x37c] ;  /* 0x0000df00ff017b82 */ /* 0x000fe20000000800 */
[----:B------:R-:W0:Y:S07]  /*0010*/  S2R R3, SR_TID.X ;  /* 0x0000000000037919 */ /* 0x000e2e0000002100 */
[----:B------:R-:W0:Y:S01]  /*0020*/  S2UR UR4, SR_CTAID.X ;  /* 0x00000000000479c3 */ /* 0x000e220000002500 */
[----:B------:R-:W1:Y:S07]  /*0030*/  LDCU.64 UR6, c[0x0][0x398] ;  /* 0x00007300ff0677ac */ /* 0x000e6e0008000a00 */
[----:B------:R-:W0:Y:S02]  /*0040*/  LDC R8, c[0x0][0x360] ;  /* 0x0000d800ff087b82 */ /* 0x000e240000000800 */
[----:B0-----:R-:W-:-:S05]  /*0050*/  IMAD R8, R8, UR4, R3 ;  /* 0x0000000408087c24 */ /* 0x001fca000f8e0203 */
[----:B-1----:R-:W-:Y:S02]  /*0060*/  ISETP.GE.U32.AND P0, PT, R8, UR6, PT ;  /* 0x0000000608007c0c */ /* 0x002fe4000bf06070 */
[----:B------:R-:W-:-:S04]  /*0070*/  SHF.R.S32.HI R9, RZ, 0x1f, R8 ;  /* 0x0000001fff097819 */ /* 0x000fc80000011408 */
[----:B------:R-:W-:-:S13]  /*0080*/  ISETP.GE.U32.AND.EX P0, PT, R9, UR7, PT, P0 ;  /* 0x0000000709007c0c */ /* 0x000fda000bf06100 */
[----:B------:R-:W-:Y:S05]  /*0090*/  @P0 EXIT ;  /* 0x000000000000094d */ /* 0x000fea0003800000 */
[----:B------:R-:W0:Y:S01]  /*00a0*/  LDCU.64 UR8, c[0x0][0x3a0] ;  /* 0x00007400ff0877ac */ /* 0x000e220008000a00 */
[----:B------:R-:W-:Y:S01]  /*00b0*/  CS2R R10, SRZ ;  /* 0x00000000000a7805 */ /* 0x000fe2000001ff00 */
[----:B------:R-:W-:Y:S01]  /*00c0*/  IMAD.MOV.U32 R0, RZ, RZ, RZ ;  /* 0x000000ffff007224 */ /* 0x000fe200078e00ff */
[----:B------:R-:W1:Y:S01]  /*00d0*/  LDCU.64 UR10, c[0x0][0x358] ;  /* 0x00006b00ff0a77ac */ /* 0x000e620008000a00 */
[----:B0-----:R-:W-:-:S04]  /*00e0*/  UISETP.NE.U32.AND UP0, UPT, UR8, URZ, UPT ;  /* 0x000000ff0800728c */ /* 0x001fc8000bf05070 */
[----:B------:R-:W-:-:S09]  /*00f0*/  UISETP.NE.AND.EX UP0, UPT, UR9, URZ, UPT, UP0 ;  /* 0x000000ff0900728c */ /* 0x000fd2000bf05300 */
[----:B-1----:R-:W-:Y:S05]  /*0100*/  BRA.U !UP0, `(.L_x_0) ;  /* 0x0000000908787547 */ /* 0x002fea000b800000 */
[----:B------:R-:W-:Y:S02]  /*0110*/  UISETP.GE.U32.AND UP1, UPT, UR8, 0x8, UPT ;  /* 0x000000080800788c */ /* 0x000fe4000bf26070 */
[----:B------:R-:W-:Y:S01]  /*0120*/  IMAD R3, R9, UR8, RZ ;  /* 0x0000000809037c24 */ /* 0x000fe2000f8e02ff */
[----:B------:R-:W-:Y:S02]  /*0130*/  ULOP3.LUT UR12, UR8, 0x7, URZ, 0xc0, !UPT ;  /* 0x00000007080c7892 */ /* 0x000fe4000f8ec0ff */
[C---:B------:R-:W-:Y:S01]  /*0140*/  IMAD.WIDE.U32 R6, R8.reuse, UR8, RZ ;  /* 0x0000000808067c25 */ /* 0x040fe2000f8e00ff */
[----:B------:R-:W-:Y:S01]  /*0150*/  UISETP.GE.U32.AND.EX UP1, UPT, UR9, URZ, UPT, UP1 ;  /* 0x000000ff0900728c */ /* 0x000fe2000bf26110 */
[----:B------:R-:W-:Y:S01]  /*0160*/  CS2R R10, SRZ ;  /* 0x00000000000a7805 */ /* 0x000fe2000001ff00 */
[----:B------:R-:W-:Y:S01]  /*0170*/  UISETP.NE.U32.AND UP0, UPT, UR12, URZ, UPT ;  /* 0x000000ff0c00728c */ /* 0x000fe2000bf05070 */
[----:B------:R-:W-:Y:S01]  /*0180*/  IMAD R3, R8, UR9, R3 ;  /* 0x0000000908037c24 */ /* 0x000fe2000f8e0203 */
[----:B------:R-:W-:Y:S01]  /*0190*/  UMOV UR4, URZ ;  /* 0x000000ff00047c82 */ /* 0x000fe20008000000 */
[----:B------:R-:W-:Y:S01]  /*01a0*/  IMAD.MOV.U32 R0, RZ, RZ, RZ ;  /* 0x000000ffff007224 */ /* 0x000fe200078e00ff */
[----:B------:R-:W-:Y:S01]  /*01b0*/  UMOV UR5, URZ ;  /* 0x000000ff00057c82 */ /* 0x000fe20008000000 */
[----:B------:R-:W-:Y:S01]  /*01c0*/  UISETP.NE.AND.EX UP0, UPT, URZ, URZ, UPT, UP0 ;  /* 0x000000ffff00728c */ /* 0x000fe2000bf05300 */
[----:B------:R-:W-:Y:S01]  /*01d0*/  IADD3 R13, PT, PT, R7, R3, RZ ;  /* 0x00000003070d7210 */ /* 0x000fe20007ffe0ff */
[----:B------:R-:W-:Y:S09]  /*01e0*/  BRA.U !UP1, `(.L_x_1) ;  /* 0x0000000109fc7547 */ /* 0x000ff2000b800000 */
[----:B------:R-:W0:Y:S01]  /*01f0*/  LDCU.128 UR16, c[0x0][0x380] ;  /* 0x00007000ff1077ac */ /* 0x000e220008000c00 */
[C---:B------:R-:W-:Y:S01]  /*0200*/  LEA R14, P0, R6.reuse, 0x10, 0x2 ;  /* 0x00000010060e7811 */ /* 0x040fe200078010ff */
[----:B------:R-:W-:Y:S01]  /*0210*/  IMAD.MOV.U32 R10, RZ, RZ, RZ ;  /* 0x000000ffff0a7224 */ /* 0x000fe200078e00ff */
[----:B------:R-:W1:Y:S02]  /*0220*/  LDCU UR5, c[0x0][0x3a4] ;  /* 0x00007480ff0577ac */ /* 0x000e640008000800 */
[----:B------:R-:W-:Y:S01]  /*0230*/  LEA.HI.X R3, R6, RZ, R13, 0x2, P0 ;  /* 0x000000ff06037211 */ /* 0x000fe200000f140d */
[----:B------:R-:W-:-:S07]  /*0240*/  ULOP3.LUT UR4, UR8, 0xfffffff8, URZ, 0xc0, !UPT ;  /* 0xfffffff808047892 */ /* 0x000fce000f8ec0ff */
[----:B------:R-:W-:Y:S01]  /*0250*/  UMOV UR6, UR4 ;  /* 0x0000000400067c82 */ /* 0x000fe20008000000 */
[C---:B0-----:R-:W-:Y:S02]  /*0260*/  IADD3 R20, P1, PT, R14.reuse, UR16, RZ ;  /* 0x000000100e147c10 */ /* 0x041fe4000ff3e0ff */
[----:B------:R-:W-:Y:S02]  /*0270*/  IADD3 R14, P2, PT, R14, UR18, RZ ;  /* 0x000000120e0e7c10 */ /* 0x000fe4000ff5e0ff */
[C---:B------:R-:W-:Y:S01]  /*0280*/  IADD3.X R5, PT, PT, R3.reuse, UR17, RZ, P1, !PT ;  /* 0x0000001103057c10 */ /* 0x040fe20008ffe4ff */
[----:B-1----:R-:W-:Y:S01]  /*0290*/  UMOV UR7, UR5 ;  /* 0x0000000500077c82 */ /* 0x002fe20008000000 */
[----:B------:R-:W-:-:S09]  /*02a0*/  IADD3.X R3, PT, PT, R3, UR19, RZ, P2, !PT ;  /* 0x0000001303037c10 */ /* 0x000fd200097fe4ff */
.L_x_2:
[----:B------:R-:W-:Y:S01]  /*02b0*/  IMAD.MOV.U32 R4, RZ, RZ, R20 ;  /* 0x000000ffff047224 */ /* 0x000fe200078e0014 */
[----:B------:R-:W-:-:S04]  /*02c0*/  MOV R2, R14 ;  /* 0x0000000e00027202 */ /* 0x000fc80000000f00 */
[----:B------:R-:W2:Y:S04]  /*02d0*/  LDG.E R25, desc[UR10][R4.64+-0x10] ;  /* 0xfffff00a04197981 */ /* 0x000ea8000c1e1900 */
[----:B------:R-:W3:Y:S04]  /*02e0*/  LDG.E R24, desc[UR10][R2.64+-0x10] ;  /* 0xfffff00a02187981 */ /* 0x000ee8000c1e1900 */
[----:B------:R-:W4:Y:S04]  /*02f0*/  LDG.E R21, desc[UR10][R4.64+-0xc] ;  /* 0xfffff40a04157981 */ /* 0x000f28000c1e1900 */
[----:B------:R-:W4:Y:S04]  /*0300*/  LDG.E R20, desc[UR10][R2.64+-0xc] ;  /* 0xfffff40a02147981 */ /* 0x000f28000c1e1900 */
[----:B------:R-:W5:Y:S04]  /*0310*/  LDG.E R23, desc[UR10][R4.64+-0x8] ;  /* 0xfffff80a04177981 */ /* 0x000f68000c1e1900 */
[----:B------:R-:W5:Y:S04]  /*0320*/  LDG.E R18, desc[UR10][R2.64+-0x8] ;  /* 0xfffff80a02127981 */ /* 0x000f68000c1e1900 */
[----:B------:R-:W5:Y:S04]  /*0330*/  LDG.E R19, desc[UR10][R4.64+-0x4] ;  /* 0xfffffc0a04137981 */ /* 0x000f68000c1e1900 */
[----:B------:R-:W5:Y:S04]  /*0340*/  LDG.E R12, desc[UR10][R2.64+-0x4] ;  /* 0xfffffc0a020c7981 */ /* 0x000f68000c1e1900 */
[----:B------:R-:W5:Y:S04]  /*0350*/  LDG.E R14, desc[UR10][R4.64] ;  /* 0x0000000a040e7981 */ /* 0x000f68000c1e1900 */
[----:B------:R-:W5:Y:S04]  /*0360*/  LDG.E R15, desc[UR10][R2.64] ;  /* 0x0000000a020f7981 */ /* 0x000f68000c1e1900 */
[----:B------:R-:W5:Y:S04]  /*0370*/  LDG.E R16, desc[UR10][R4.64+0x4] ;  /* 0x0000040a04107981 */ /* 0x000f68000c1e1900 */
[----:B------:R-:W5:Y:S01]  /*0380*/  LDG.E R17, desc[UR10][R2.64+0x4] ;  /* 0x0000040a02117981 */ /* 0x000f62000c1e1900 */
[----:B--2---:R-:W-:-:S03]  /*0390*/  FFMA R22, R25, R25, R0 ;  /* 0x0000001919167223 */ /* 0x004fc60000000000 */
[----:B------:R-:W2:Y:S01]  /*03a0*/  LDG.E R0, desc[UR10][R4.64+0x8] ;  /* 0x0000080a04007981 */ /* 0x000ea2000c1e1900 */
[----:B---3--:R-:W-:-:S03]  /*03b0*/  FFMA R27, R25, R24, R11 ;  /* 0x00000018191b7223 */ /* 0x008fc6000000000b */
[----:B------:R-:W3:Y:S01]  /*03c0*/  LDG.E R11, desc[UR10][R2.64+0x8] ;  /* 0x0000080a020b7981 */ /* 0x000ee2000c1e1900 */
[----:B------:R-:W-:-:S03]  /*03d0*/  FFMA R29, R24, R24, R10 ;  /* 0x00000018181d7223 */ /* 0x000fc6000000000a */
[----:B------:R0:W3:Y:S04]  /*03e0*/  LDG.E R25, desc[UR10][R4.64+0xc] ;  /* 0x00000c0a04197981 */ /* 0x0000e8000c1e1900 */
[----:B------:R1:W3:Y:S01]  /*03f0*/  LDG.E R10, desc[UR10][R2.64+0xc] ;  /* 0x00000c0a020a7981 */ /* 0x0002e2000c1e1900 */
[CC--:B----4-:R-:W-:Y:S01]  /*0400*/  FFMA R27, R21.reuse, R20.reuse, R27 ;  /* 0x00000014151b7223 */ /* 0x0d0fe2000000001b */
[----:B------:R-:W-:Y:S01]  /*0410*/  FFMA R22, R21, R21, R22 ;  /* 0x0000001515167223 */ /* 0x000fe20000000016 */
[----:B------:R-:W-:Y:S01]  /*0420*/  FFMA R29, R20, R20, R29 ;  /* 0x00000014141d7223 */ /* 0x000fe2000000001d */
[----:B------:R-:W-:Y:S01]  /*0430*/  UIADD3 UR6, UP1, UPT, UR6, -0x8, URZ ;  /* 0xfffffff806067890 */ /* 0x000fe2000ff3e0ff */
[CC--:B-----5:R-:W-:Y:S01]  /*0440*/  FFMA R27, R23.reuse, R18.reuse, R27 ;  /* 0x00000012171b7223 */ /* 0x0e0fe2000000001b */
[----:B------:R-:W-:Y:S01]  /*0450*/  FFMA R22, R23, R23, R22 ;  /* 0x0000001717167223 */ /* 0x000fe20000000016 */
[----:B------:R-:W-:Y:S01]  /*0460*/  FFMA R29, R18, R18, R29 ;  /* 0x00000012121d7223 */ /* 0x000fe2000000001d */
[----:B------:R-:W-:-:S02]  /*0470*/  UIADD3.X UR7, UPT, UPT, UR7, -0x1, URZ, UP1, !UPT ;  /* 0xffffffff07077890 */ /* 0x000fc40008ffe4ff */
[C---:B------:R-:W-:Y:S01]  /*0480*/  FFMA R21, R19.reuse, R19, R22 ;  /* 0x0000001313157223 */ /* 0x040fe20000000016 */
[----:B------:R-:W-:Y:S01]  /*0490*/  UISETP.NE.U32.AND UP1, UPT, UR6, URZ, UPT ;  /* 0x000000ff0600728c */ /* 0x000fe2000bf25070 */
[-C--:B------:R-:W-:Y:S01]  /*04a0*/  FFMA R18, R19, R12.reuse, R27 ;  /* 0x0000000c13127223 */ /* 0x080fe2000000001b */
[----:B------:R-:W-:Y:S01]  /*04b0*/  FFMA R12, R12, R12, R29 ;  /* 0x0000000c0c0c7223 */ /* 0x000fe2000000001d */
[----:B------:R-:W-:Y:S01]  /*04c0*/  IADD3 R20, P0, PT, R4, 0x20, RZ ;  /* 0x0000002004147810 */ /* 0x000fe20007f1e0ff */
[----:B------:R-:W-:Y:S01]  /*04d0*/  UISETP.NE.AND.EX UP1, UPT, UR7, URZ, UPT, UP1 ;  /* 0x000000ff0700728c */ /* 0x000fe2000bf25310 */
[C---:B------:R-:W-:Y:S01]  /*04e0*/  FFMA R21, R14.reuse, R14, R21 ;  /* 0x0000000e0e157223 */ /* 0x040fe20000000015 */
[-C--:B------:R-:W-:Y:S01]  /*04f0*/  FFMA R18, R14, R15.reuse, R18 ;  /* 0x0000000f0e127223 */ /* 0x080fe20000000012 */
[----:B------:R-:W-:Y:S01]  /*0500*/  FFMA R12, R15, R15, R12 ;  /* 0x0000000f0f0c7223 */ /* 0x000fe2000000000c */
[----:B0-----:R-:W-:Y:S02]  /*0510*/  IMAD.X R5, RZ, RZ, R5, P0 ;  /* 0x000000ffff057224 */ /* 0x001fe400000e0605 */
[C---:B------:R-:W-:Y:S01]  /*0520*/  FFMA R21, R16.reuse, R16, R21 ;  /* 0x0000001010157223 */ /* 0x040fe20000000015 */
[-C--:B------:R-:W-:Y:S01]  /*0530*/  FFMA R18, R16, R17.reuse, R18 ;  /* 0x0000001110127223 */ /* 0x080fe20000000012 */
[----:B------:R-:W-:Y:S01]  /*0540*/  FFMA R12, R17, R17, R12 ;  /* 0x00000011110c7223 */ /* 0x000fe2000000000c */
[----:B------:R-:W-:-:S05]  /*0550*/  IADD3 R14, P0, PT, R2, 0x20, RZ ;  /* 0x00000020020e7810 */ /* 0x000fca0007f1e0ff */
[----:B-1----:R-:W-:Y:S02]  /*0560*/  IMAD.X R3, RZ, RZ, R3, P0 ;  /* 0x000000ffff037224 */ /* 0x002fe400000e0603 */
[C---:B--2---:R-:W-:Y:S01]  /*0570*/  FFMA R2, R0.reuse, R0, R21 ;  /* 0x0000000000027223 */ /* 0x044fe20000000015 */
[-C--:B---3--:R-:W-:Y:S01]  /*0580*/  FFMA R15, R0, R11.reuse, R18 ;  /* 0x0000000b000f7223 */ /* 0x088fe20000000012 */
[----:B------:R-:W-:Y:S02]  /*0590*/  FFMA R17, R11, R11, R12 ;  /* 0x0000000b0b117223 */ /* 0x000fe4000000000c */
[C---:B------:R-:W-:Y:S01]  /*05a0*/  FFMA R0, R25.reuse, R25, R2 ;  /* 0x0000001919007223 */ /* 0x040fe20000000002 */
[-C--:B------:R-:W-:Y:S01]  /*05b0*/  FFMA R11, R25, R10.reuse, R15 ;  /* 0x0000000a190b7223 */ /* 0x080fe2000000000f */
[----:B------:R-:W-:Y:S01]  /*05c0*/  FFMA R10, R10, R10, R17 ;  /* 0x0000000a0a0a7223 */ /* 0x000fe20000000011 */
[----:B------:R-:W-:Y:S06]  /*05d0*/  BRA.U UP1, `(.L_x_2) ;  /* 0xfffffffd01347547 */ /* 0x000fec000b83ffff */
.L_x_1:
[----:B------:R-:W-:Y:S05]  /*05e0*/  BRA.U !UP0, `(.L_x_0) ;  /* 0x0000000508407547 */ /* 0x000fea000b800000 */
[----:B------:R-:W-:Y:S02]  /*05f0*/  UISETP.GE.U32.AND UP1, UPT, UR12, 0x4, UPT ;  /* 0x000000040c00788c */ /* 0x000fe4000bf26070 */
[----:B------:R-:W-:Y:S02]  /*0600*/  ULOP3.LUT UR7, UR8, 0x3, URZ, 0xc0, !UPT ;  /* 0x0000000308077892 */ /* 0x000fe4000f8ec0ff */
[----:B------:R-:W-:Y:S02]  /*0610*/  UISETP.GE.U32.AND.EX UP1, UPT, URZ, URZ, UPT, UP1 ;  /* 0x000000ffff00728c */ /* 0x000fe4000bf26110 */
[----:B------:R-:W-:-:S04]  /*0620*/  UISETP.NE.U32.AND UP0, UPT, UR7, URZ, UPT ;  /* 0x000000ff0700728c */ /* 0x000fc8000bf05070 */
[----:B------:R-:W-:-:S03]  /*0630*/  UISETP.NE.AND.EX UP0, UPT, URZ, URZ, UPT, UP0 ;  /* 0x000000ffff00728c */ /* 0x000fc6000bf05300 */
[----:B------:R-:W-:Y:S08]  /*0640*/  BRA.U !UP1, `(.L_x_3) ;  /* 0x00000001097c7547 */ /* 0x000ff0000b800000 */
[----:B------:R-:W0:Y:S01]  /*0650*/  LDCU.128 UR12, c[0x0][0x380] ;  /* 0x00007000ff0c77ac */ /* 0x000e220008000c00 */
[----:B------:R-:W-:-:S04]  /*0660*/  IADD3 R3, P0, PT, R6, UR4, RZ ;  /* 0x0000000406037c10 */ /* 0x000fc8000ff1e0ff */
[----:B------:R-:W-:Y:S02]  /*0670*/  IADD3.X R4, PT, PT, R13, UR5, RZ, P0, !PT ;  /* 0x000000050d047c10 */ /* 0x000fe400087fe4ff */
[C---:B------:R-:W-:Y:S02]  /*0680*/  SHF.L.U32 R2, R3.reuse, 0x2, RZ ;  /* 0x0000000203027819 */ /* 0x040fe400000006ff */
[----:B------:R-:W-:Y:S02]  /*0690*/  SHF.L.U64.HI R3, R3, 0x2, R4 ;  /* 0x0000000203037819 */ /* 0x000fe40000010204 */
[C---:B0-----:R-:W-:Y:S02]  /*06a0*/  IADD3 R4, P0, PT, R2.reuse, UR12, RZ ;  /* 0x0000000c02047c10 */ /* 0x041fe4000ff1e0ff */
[----:B------:R-:W-:Y:S02]  /*06b0*/  IADD3 R2, P1, PT, R2, UR14, RZ ;  /* 0x0000000e02027c10 */ /* 0x000fe4000ff3e0ff */
[----:B------:R-:W-:-:S02]  /*06c0*/  IADD3.X R5, PT, PT, R3, UR13, RZ, P0, !PT ;  /* 0x0000000d03057c10 */ /* 0x000fc400087fe4ff */
[----:B------:R-:W-:-:S03]  /*06d0*/  IADD3.X R3, PT, PT, R3, UR15, RZ, P1, !PT ;  /* 0x0000000f03037c10 */ /* 0x000fc60008ffe4ff */
[----:B------:R-:W2:Y:S04]  /*06e0*/  LDG.E R15, desc[UR10][R4.64] ;  /* 0x0000000a040f7981 */ /* 0x000ea8000c1e1900 */
[----:B------:R-:W3:Y:S04]  /*06f0*/  LDG.E R12, desc[UR10][R2.64] ;  /* 0x0000000a020c7981 */ /* 0x000ee8000c1e1900 */
[----:B------:R-:W4:Y:S04]  /*0700*/  LDG.E R17, desc[UR10][R4.64+0x4] ;  /* 0x0000040a04117981 */ /* 0x000f28000c1e1900 */
[----:B------:R-:W5:Y:S04]  /*0710*/  LDG.E R14, desc[UR10][R2.64+0x4] ;  /* 0x0000040a020e7981 */ /* 0x000f68000c1e1900 */
[----:B------:R-:W5:Y:S04]  /*0720*/  LDG.E R19, desc[UR10][R4.64+0x8] ;  /* 0x0000080a04137981 */ /* 0x000f68000c1e1900 */
[----:B------:R-:W5:Y:S04]  /*0730*/  LDG.E R16, desc[UR10][R2.64+0x8] ;  /* 0x0000080a02107981 */ /* 0x000f68000c1e1900 */
[----:B------:R-:W5:Y:S04]  /*0740*/  LDG.E R21, desc[UR10][R4.64+0xc] ;  /* 0x00000c0a04157981 */ /* 0x000f68000c1e1900 */
[----:B------:R-:W5:Y:S01]  /*0750*/  LDG.E R18, desc[UR10][R2.64+0xc] ;  /* 0x00000c0a02127981 */ /* 0x000f62000c1e1900 */
[----:B------:R-:W-:-:S04]  /*0760*/  UIADD3 UR4, UP1, UPT, UR4, 0x4, URZ ;  /* 0x0000000404047890 */ /* 0x000fc8000ff3e0ff */
[----:B------:R-:W-:Y:S01]  /*0770*/  UIADD3.X UR5, UPT, UPT, URZ, UR5, URZ, UP1, !UPT ;  /* 0x00000005ff057290 */ /* 0x000fe20008ffe4ff */
[C---:B--2---:R-:W-:Y:S01]  /*0780*/  FFMA R0, R15.reuse, R15, R0 ;  /* 0x0000000f0f007223 */ /* 0x044fe20000000000 */
[-C--:B---3--:R-:W-:Y:S01]  /*0790*/  FFMA R11, R15, R12.reuse, R11 ;  /* 0x0000000c0f0b7223 */ /* 0x088fe2000000000b */
[----:B------:R-:W-:Y:S02]  /*07a0*/  FFMA R10, R12, R12, R10 ;  /* 0x0000000c0c0a7223 */ /* 0x000fe4000000000a */
[C---:B----4-:R-:W-:Y:S01]  /*07b0*/  FFMA R0, R17.reuse, R17, R0 ;  /* 0x0000001111007223 */ /* 0x050fe20000000000 */
[-C--:B-----5:R-:W-:Y:S01]  /*07c0*/  FFMA R11, R17, R14.reuse, R11 ;  /* 0x0000000e110b7223 */ /* 0x0a0fe2000000000b */
[----:B------:R-:W-:Y:S02]  /*07d0*/  FFMA R10, R14, R14, R10 ;  /* 0x0000000e0e0a7223 */ /* 0x000fe4000000000a */
[C---:B------:R-:W-:Y:S01]  /*07e0*/  FFMA R0, R19.reuse, R19, R0 ;  /* 0x0000001313007223 */ /* 0x040fe20000000000 */
[-C--:B------:R-:W-:Y:S01]  /*07f0*/  FFMA R11, R19, R16.reuse, R11 ;  /* 0x00000010130b7223 */ /* 0x080fe2000000000b */
[----:B------:R-:W-:-:S02]  /*0800*/  FFMA R10, R16, R16, R10 ;  /* 0x00000010100a7223 */ /* 0x000fc4000000000a */
[C---:B------:R-:W-:Y:S01]  /*0810*/  FFMA R0, R21.reuse, R21, R0 ;  /* 0x0000001515007223 */ /* 0x040fe20000000000 */
[-C--:B------:R-:W-:Y:S01]  /*0820*/  FFMA R11, R21, R18.reuse, R11 ;  /* 0x00000012150b7223 */ /* 0x080fe2000000000b */
[----:B------:R-:W-:-:S07]  /*0830*/  FFMA R10, R18, R18, R10 ;  /* 0x00000012120a7223 */ /* 0x000fce000000000a */
.L_x_3:
[----:B------:R-:W-:Y:S05]  /*0840*/  BRA.U !UP0, `(.L_x_0) ;  /* 0x0000000108a87547 */ /* 0x000fea000b800000 */
[----:B------:R-:W-:Y:S02]  /*0850*/  UISETP.NE.U32.AND UP1, UPT, UR7, 0x1, UPT ;  /* 0x000000010700788c */ /* 0x000fe4000bf25070 */
[----:B------:R-:W-:Y:S02]  /*0860*/  ULOP3.LUT UR6, UR8, 0x1, URZ, 0xc0, !UPT ;  /* 0x0000000108067892 */ /* 0x000fe4000f8ec0ff */
[----:B------:R-:W-:Y:S02]  /*0870*/  UISETP.NE.AND.EX UP1, UPT, URZ, URZ, UPT, UP1 ;  /* 0x000000ffff00728c */ /* 0x000fe4000bf25310 */
[----:B------:R-:W-:-:S04]  /*0880*/  UISETP.NE.U32.AND UP0, UPT, UR6, 0x1, UPT ;  /* 0x000000010600788c */ /* 0x000fc8000bf05070 */
[----:B------:R-:W-:-:S03]  /*0890*/  UISETP.NE.U32.AND.EX UP0, UPT, URZ, URZ, UPT, UP0 ;  /* 0x000000ffff00728c */ /* 0x000fc6000bf05100 */
[----:B------:R-:W-:Y:S08]  /*08a0*/  BRA.U !UP1, `(.L_x_4) ;  /* 0x0000000109547547 */ /* 0x000ff0000b800000 */
[----:B------:R-:W0:Y:S01]  /*08b0*/  LDCU.128 UR12, c[0x0][0x380] ;  /* 0x00007000ff0c77ac */ /* 0x000e220008000c00 */
[----:B------:R-:W-:-:S04]  /*08c0*/  IADD3 R2, P0, PT, R6, UR4, RZ ;  /* 0x0000000406027c10 */ /* 0x000fc8000ff1e0ff */
[----:B------:R-:W-:Y:S01]  /*08d0*/  IADD3.X R3, PT, PT, R13, UR5, RZ, P0, !PT ;  /* 0x000000050d037c10 */ /* 0x000fe200087fe4ff */
[----:B------:R-:W-:-:S03]  /*08e0*/  IMAD.SHL.U32 R4, R2, 0x4, RZ ;  /* 0x0000000402047824 */ /* 0x000fc600078e00ff */
[----:B------:R-:W-:Y:S02]  /*08f0*/  SHF.L.U64.HI R5, R2, 0x2, R3 ;  /* 0x0000000202057819 */ /* 0x000fe40000010203 */
[C---:B0-----:R-:W-:Y:S02]  /*0900*/  IADD3 R2, P0, PT, R4.reuse, UR12, RZ ;  /* 0x0000000c04027c10 */ /* 0x041fe4000ff1e0ff */
[----:B------:R-:W-:Y:S02]  /*0910*/  IADD3 R4, P1, PT, R4, UR14, RZ ;  /* 0x0000000e04047c10 */ /* 0x000fe4000ff3e0ff */
[C---:B------:R-:W-:Y:S02]  /*0920*/  IADD3.X R3, PT, PT, R5.reuse, UR13, RZ, P0, !PT ;  /* 0x0000000d05037c10 */ /* 0x040fe400087fe4ff */
[----:B------:R-:W-:-:S03]  /*0930*/  IADD3.X R5, PT, PT, R5, UR15, RZ, P1, !PT ;  /* 0x0000000f05057c10 */ /* 0x000fc60008ffe4ff */
[----:B------:R-:W2:Y:S04]  /*0940*/  LDG.E R15, desc[UR10][R2.64] ;  /* 0x0000000a020f7981 */ /* 0x000ea8000c1e1900 */
[----:B------:R-:W3:Y:S04]  /*0950*/  LDG.E R12, desc[UR10][R4.64] ;  /* 0x0000000a040c7981 */ /* 0x000ee8000c1e1900 */
[----:B------:R-:W4:Y:S04]  /*0960*/  LDG.E R17, desc[UR10][R2.64+0x4] ;  /* 0x0000040a02117981 */ /* 0x000f28000c1e1900 */
        /* <DEDUP_REMOVED lines=8> */
[----:B------:R-:W-:-:S07]  /*09f0*/  FFMA R10, R14, R14, R10 ;  /* 0x0000000e0e0a7223 */ /* 0x000fce000000000a */
.L_x_4:
[----:B------:R-:W-:Y:S05]  /*0a00*/  BRA.U UP0, `(.L_x_0) ;  /* 0x0000000100387547 */ /* 0x000fea000b800000 */
        /* <DEDUP_REMOVED lines=8> */
[----:B------:R-:W-:-:S04]  /*0a90*/  IADD3.X R5, PT, PT, R5, UR15, RZ, P1, !PT ;  /* 0x0000000f05057c10 */ /* 0x000fc80008ffe4ff */
[----:B------:R-:W2:Y:S04]  /*0aa0*/  LDG.E R3, desc[UR10][R2.64] ;  /* 0x0000000a02037981 */ /* 0x000ea8000c1e1900 */
[----:B------:R-:W3:Y:S01]  /*0ab0*/  LDG.E R4, desc[UR10][R4.64] ;  /* 0x0000000a04047981 */ /* 0x000ee2000c1e1900 */
[C---:B--2---:R-:W-:Y:S01]  /*0ac0*/  FFMA R0, R3.reuse, R3, R0 ;  /* 0x0000000303007223 */ /* 0x044fe20000000000 */
[-C--:B---3--:R-:W-:Y:S01]  /*0ad0*/  FFMA R11, R3, R4.reuse, R11 ;  /* 0x00000004030b7223 */ /* 0x088fe2000000000b */
[----:B------:R-:W-:-:S07]  /*0ae0*/  FFMA R10, R4, R4, R10 ;  /* 0x00000004040a7223 */ /* 0x000fce000000000a */
.L_x_0:
[----:B------:R-:W-:Y:S01]  /*0af0*/  IADD3 R2, PT, PT, R0, -0xd000000, RZ ;  /* 0xf300000000027810 */ /* 0x000fe20007ffe0ff */
[----:B------:R0:W1:Y:S01]  /*0b00*/  MUFU.RSQ R5, R0 ;  /* 0x0000000000057308 */ /* 0x0000620000001400 */
[----:B------:R-:W-:Y:S02]  /*0b10*/  BSSY.RECONVERGENT B0, `(.L_x_5) ;  /* 0x000000b000007945 */ /* 0x000fe40003800200 */
[----:B------:R-:W-:-:S13]  /*0b20*/  ISETP.GT.U32.AND P0, PT, R2, 0x727fffff, PT ;  /* 0x727fffff0200780c */ /* 0x000fda0003f04070 */
[----:B0-----:R-:W-:Y:S05]  /*0b30*/  @!P0 BRA `(.L_x_6) ;  /* 0x0000000000108947 */ /* 0x001fea0003800000 */
[----:B------:R-:W-:-:S07]  /*0b40*/  MOV R12, 0xb60 ;  /* 0x00000b60000c7802 */ /* 0x000fce0000000f00 */
[----:B-1----:R-:W-:Y:S05]  /*0b50*/  CALL.REL.NOINC `($__internal_0_$__cuda_sm20_sqrt_rn_f32_slowpath) ;  /* 0x0000000000ac7944 */ /* 0x002fea0003c00000 */
[----:B------:R-:W-:Y:S01]  /*0b60*/  IMAD.MOV.U32 R4, RZ, RZ, R0 ;  /* 0x000000ffff047224 */ /* 0x000fe200078e0000 */
[----:B------:R-:W-:Y:S06]  /*0b70*/  BRA `(.L_x_7) ;  /* 0x0000000000107947 */ /* 0x000fec0003800000 */
.L_x_6:
[C---:B-1----:R-:W-:Y:S01]  /*0b80*/  FMUL.FTZ R3, R5.reuse, R0 ;  /* 0x0000000005037220 */ /* 0x042fe20000410000 */
[----:B------:R-:W-:-:S03]  /*0b90*/  FMUL.FTZ R4, R5, 0.5 ;  /* 0x3f00000005047820 */ /* 0x000fc60000410000 */
[----:B------:R-:W-:-:S04]  /*0ba0*/  FFMA R0, -R3, R3, R0 ;  /* 0x0000000303007223 */ /* 0x000fc80000000100 */
[----:B------:R-:W-:-:S07]  /*0bb0*/  FFMA R4, R0, R4, R3 ;  /* 0x0000000400047223 */ /* 0x000fce0000000003 */
.L_x_7:
[----:B------:R-:W-:Y:S05]  /*0bc0*/  BSYNC.RECONVERGENT B0 ;  /* 0x0000000000007941 */ /* 0x000fea0003800200 */
.L_x_5:
[----:B------:R-:W-:Y:S01]  /*0bd0*/  VIADD R0, R10, 0xf3000000 ;  /* 0xf30000000a007836 */ /* 0x000fe20000000000 */
[----:B------:R0:W1:Y:S01]  /*0be0*/  MUFU.RSQ R5, R10 ;  /* 0x0000000a00057308 */ /* 0x0000620000001400 */
[----:B------:R-:W-:Y:S03]  /*0bf0*/  BSSY.RECONVERGENT B0, `(.L_x_8) ;  /* 0x000000b000007945 */ /* 0x000fe60003800200 */
[----:B------:R-:W-:-:S13]  /*0c00*/  ISETP.GT.U32.AND P0, PT, R0, 0x727fffff, PT ;  /* 0x727fffff0000780c */ /* 0x000fda0003f04070 */
[----:B01----:R-:W-:Y:S05]  /*0c10*/  @!P0 BRA `(.L_x_9) ;  /* 0x0000000000108947 */ /* 0x003fea0003800000 */
[----:B------:R-:W-:Y:S02]  /*0c20*/  MOV R0, R10 ;  /* 0x0000000a00007202 */ /* 0x000fe40000000f00 */
[----:B------:R-:W-:-:S07]  /*0c30*/  MOV R12, 0xc50 ;  /* 0x00000c50000c7802 */ /* 0x000fce0000000f00 */
[----:B------:R-:W-:Y:S05]  /*0c40*/  CALL.REL.NOINC `($__internal_0_$__cuda_sm20_sqrt_rn_f32_slowpath) ;  /* 0x0000000000707944 */ /* 0x000fea0003c00000 */
[----:B------:R-:W-:Y:S05]  /*0c50*/  BRA `(.L_x_10) ;  /* 0x0000000000107947 */ /* 0x000fea0003800000 */
.L_x_9:
[C---:B------:R-:W-:Y:S01]  /*0c60*/  FMUL.FTZ R3, R5.reuse, R10 ;  /* 0x0000000a05037220 */ /* 0x040fe20000410000 */
[----:B------:R-:W-:-:S03]  /*0c70*/  FMUL.FTZ R2, R5, 0.5 ;  /* 0x3f00000005027820 */ /* 0x000fc60000410000 */
[----:B------:R-:W-:-:S04]  /*0c80*/  FFMA R0, -R3, R3, R10 ;  /* 0x0000000303007223 */ /* 0x000fc8000000010a */
[----:B------:R-:W-:-:S07]  /*0c90*/  FFMA R0, R0, R2, R3 ;  /* 0x0000000200007223 */ /* 0x000fce0000000003 */
.L_x_10:
[----:B------:R-:W-:Y:S05]  /*0ca0*/  BSYNC.RECONVERGENT B0 ;  /* 0x0000000000007941 */ /* 0x000fea0003800200 */
.L_x_8:
[----:B------:R-:W-:Y:S01]  /*0cb0*/  FMNMX R4, R4, 9.9999999392252902908e-09, !PT ;  /* 0x322bcc7704047809 */ /* 0x000fe20007800000 */
[----:B------:R-:W-:Y:S01]  /*0cc0*/  BSSY.RECONVERGENT B0, `(.L_x_11) ;  /* 0x000000e000007945 */ /* 0x000fe20003800200 */
[----:B------:R-:W-:-:S05]  /*0cd0*/  FMNMX R3, R0, 9.9999999392252902908e-09, !PT ;  /* 0x322bcc7700037809 */ /* 0x000fca0007800000 */
[----:B------:R-:W-:-:S04]  /*0ce0*/  FMUL R6, R4, R3 ;  /* 0x0000000304067220 */ /* 0x000fc80000400000 */
[----:B------:R-:W0:Y:S08]  /*0cf0*/  MUFU.RCP R0, R6 ;  /* 0x0000000600007308 */ /* 0x000e300000001000 */
[----:B------:R-:W1:Y:S01]  /*0d00*/  FCHK P0, R11, R6 ;  /* 0x000000060b007302 */ /* 0x000e620000000000 */
[----:B0-----:R-:W-:-:S04]  /*0d10*/  FFMA R3, -R6, R0, 1 ;  /* 0x3f80000006037423 */ /* 0x001fc80000000100 */
[----:B------:R-:W-:-:S04]  /*0d20*/  FFMA R0, R0, R3, R0 ;  /* 0x0000000300007223 */ /* 0x000fc80000000000 */
[----:B------:R-:W-:-:S04]  /*0d30*/  FFMA R2, R0, R11, RZ ;  /* 0x0000000b00027223 */ /* 0x000fc800000000ff */
[----:B------:R-:W-:-:S04]  /*0d40*/  FFMA R3, -R6, R2, R11 ;  /* 0x0000000206037223 */ /* 0x000fc8000000010b */
[----:B------:R-:W-:Y:S01]  /*0d50*/  FFMA R0, R0, R3, R2 ;  /* 0x0000000300007223 */ /* 0x000fe20000000002 */
[----:B-1----:R-:W-:Y:S06]  /*0d60*/  @!P0 BRA `(.L_x_12) ;  /* 0x00000000000c8947 */ /* 0x002fec0003800000 */
[----:B------:R-:W-:Y:S01]  /*0d70*/  IMAD.MOV.U32 R3, RZ, RZ, R11 ;  /* 0x000000ffff037224 */ /* 0x000fe200078e000b */
[----:B------:R-:W-:-:S07]  /*0d80*/  MOV R2, 0xda0 ;  /* 0x00000da000027802 */ /* 0x000fce0000000f00 */
[----:B------:R-:W-:Y:S05]  /*0d90*/  CALL.REL.NOINC `($__internal_1_$__cuda_sm3x_div_rn_noftz_f32_slowpath) ;  /* 0x0000000000787944 */ /* 0x000fea0003c00000 */
.L_x_12:
[----:B------:R-:W-:Y:S05]  /*0da0*/  BSYNC.RECONVERGENT B0 ;  /* 0x0000000000007941 */ /* 0x000fea0003800200 */
.L_x_11:
[----:B------:R-:W0:Y:S01]  /*0db0*/  LDCU.64 UR4, c[0x0][0x390] ;  /* 0x00007200ff0477ac */ /* 0x000e220008000a00 */
[----:B------:R-:W-:Y:S01]  /*0dc0*/  FADD R5, -R0, 1 ;  /* 0x3f80000000057421 */ /* 0x000fe20000000100 */
[----:B0-----:R-:W-:-:S04]  /*0dd0*/  LEA R2, P0, R8, UR4, 0x2 ;  /* 0x0000000408027c11 */ /* 0x001fc8000f8010ff */
[----:B------:R-:W-:-:S05]  /*0de0*/  LEA.HI.X R3, R8, UR5, R9, 0x2, P0 ;  /* 0x0000000508037c11 */ /* 0x000fca00080f1409 */
[----:B------:R-:W-:Y:S01]  /*0df0*/  STG.E desc[UR10][R2.64], R5 ;  /* 0x0000000502007986 */ /* 0x000fe2000c10190a */
[----:B------:R-:W-:Y:S05]  /*0e00*/  EXIT ;  /* 0x000000000000794d */ /* 0x000fea0003800000 */
        .weak           $__internal_0_$__cuda_sm20_sqrt_rn_f32_slowpath
        .type           $__internal_0_$__cuda_sm20_sqrt_rn_f32_slowpath,@function
        .size           $__internal_0_$__cuda_sm20_sqrt_rn_f32_slowpath,($__internal_1_$__cuda_sm3x_div_rn_noftz_f32_slowpath - $__internal_0_$__cuda_sm20_sqrt_rn_f32_slowpath)
$__internal_0_$__cuda_sm20_sqrt_rn_f32_slowpath:
[----:B------:R-:W-:-:S13]  /*0e10*/  LOP3.LUT P0, RZ, R0, 0x7fffffff, RZ, 0xc0, !PT ;  /* 0x7fffffff00ff7812 */ /* 0x000fda000780c0ff */
[----:B------:R-:W-:Y:S01]  /*0e20*/  @!P0 IMAD.MOV.U32 R2, RZ, RZ, R0 ;  /* 0x000000ffff028224 */ /* 0x000fe200078e0000 */
[----:B------:R-:W-:Y:S06]  /*0e30*/  @!P0 BRA `(.L_x_13) ;  /* 0x0000000000408947 */ /* 0x000fec0003800000 */
[----:B------:R-:W-:-:S13]  /*0e40*/  FSETP.GEU.FTZ.AND P0, PT, R0, RZ, PT ;  /* 0x000000ff0000720b */ /* 0x000fda0003f1e000 */
[----:B------:R-:W-:Y:S01]  /*0e50*/  @!P0 MOV R2, 0x7fffffff ;  /* 0x7fffffff00028802 */ /* 0x000fe20000000f00 */
[----:B------:R-:W-:Y:S06]  /*0e60*/  @!P0 BRA `(.L_x_13) ;  /* 0x0000000000348947 */ /* 0x000fec0003800000 */
[----:B------:R-:W-:-:S13]  /*0e70*/  FSETP.GTU.FTZ.AND P0, PT, |R0|, +INF , PT ;  /* 0x7f8000000000780b */ /* 0x000fda0003f1c200 */
[----:B------:R-:W-:Y:S01]  /*0e80*/  @P0 FADD.FTZ R2, R0, 1 ;  /* 0x3f80000000020421 */ /* 0x000fe20000010000 */
[----:B------:R-:W-:Y:S06]  /*0e90*/  @P0 BRA `(.L_x_13) ;  /* 0x0000000000280947 */ /* 0x000fec0003800000 */
[----:B------:R-:W-:-:S13]  /*0ea0*/  FSETP.NEU.FTZ.AND P0, PT, |R0|, +INF , PT ;  /* 0x7f8000000000780b */ /* 0x000fda0003f1d200 */
[----:B------:R-:W-:-:S04]  /*0eb0*/  @P0 FFMA R3, R0, 1.84467440737095516160e+19, RZ ;  /* 0x5f80000000030823 */ /* 0x000fc800000000ff */
[----:B------:R-:W0:Y:S02]  /*0ec0*/  @P0 MUFU.RSQ R2, R3 ;  /* 0x0000000300020308 */ /* 0x000e240000001400 */
[----:B0-----:R-:W-:Y:S01]  /*0ed0*/  @P0 FMUL.FTZ R6, R3, R2 ;  /* 0x0000000203060220 */ /* 0x001fe20000410000 */
[----:B------:R-:W-:Y:S01]  /*0ee0*/  @P0 FMUL.FTZ R7, R2, 0.5 ;  /* 0x3f00000002070820 */ /* 0x000fe20000410000 */
[----:B------:R-:W-:Y:S02]  /*0ef0*/  @!P0 IMAD.MOV.U32 R2, RZ, RZ, R0 ;  /* 0x000000ffff028224 */ /* 0x000fe400078e0000 */
[----:B------:R-:W-:-:S04]  /*0f00*/  @P0 FADD.FTZ R5, -R6, -RZ ;  /* 0x800000ff06050221 */ /* 0x000fc80000010100 */
[----:B------:R-:W-:-:S04]  /*0f10*/  @P0 FFMA R5, R6, R5, R3 ;  /* 0x0000000506050223 */ /* 0x000fc80000000003 */
[----:B------:R-:W-:-:S04]  /*0f20*/  @P0 FFMA R5, R5, R7, R6 ;  /* 0x0000000705050223 */ /* 0x000fc80000000006 */
[----:B------:R-:W-:-:S07]  /*0f30*/  @P0 FMUL.FTZ R2, R5, 2.3283064365386962891e-10 ;  /* 0x2f80000005020820 */ /* 0x000fce0000410000 */
.L_x_13:
[----:B------:R-:W-:Y:S01]  /*0f40*/  HFMA2 R3, -RZ, RZ, 0, 0 ;  /* 0x00000000ff037431 */ /* 0x000fe200000001ff */
[----:B------:R-:W-:Y:S01]  /*0f50*/  MOV R0, R2 ;  /* 0x0000000200007202 */ /* 0x000fe20000000f00 */
[----:B------:R-:W-:-:S04]  /*0f60*/  IMAD.MOV.U32 R2, RZ, RZ, R12 ;  /* 0x000000ffff027224 */ /* 0x000fc800078e000c */
[----:B------:R-:W-:Y:S05]  /*0f70*/  RET.REL.NODEC R2 `(_Z24consin_similarity_kernelPKfS0_Pfmm) ;  /* 0xfffffff002207950 */ /* 0x000fea0003c3ffff */
        .weak           $__internal_1_$__cuda_sm3x_div_rn_noftz_f32_slowpath
        .type           $__internal_1_$__cuda_sm3x_div_rn_noftz_f32_slowpath,@function
        .size           $__internal_1_$__cuda_sm3x_div_rn_noftz_f32_slowpath,(.L_x_27 - $__internal_1_$__cuda_sm3x_div_rn_noftz_f32_slowpath)
$__internal_1_$__cuda_sm3x_div_rn_noftz_f32_slowpath:
[--C-:B------:R-:W-:Y:S01]  /*0f80*/  SHF.R.U32.HI R4, RZ, 0x17, R6.reuse ;  /* 0x00000017ff047819 */ /* 0x100fe20000011606 */
[----:B------:R-:W-:Y:S01]  /*0f90*/  BSSY.RECONVERGENT B1, `(.L_x_14) ;  /* 0x0000064000017945 */ /* 0x000fe20003800200 */
[----:B------:R-:W-:Y:S02]  /*0fa0*/  SHF.R.U32.HI R0, RZ, 0x17, R3 ;  /* 0x00000017ff007819 */ /* 0x000fe40000011603 */
[----:B------:R-:W-:Y:S01]  /*0fb0*/  LOP3.LUT R15, R4, 0xff, RZ, 0xc0, !PT ;  /* 0x000000ff040f7812 */ /* 0x000fe200078ec0ff */
[----:B------:R-:W-:Y:S01]  /*0fc0*/  IMAD.MOV.U32 R4, RZ, RZ, R6 ;  /* 0x000000ffff047224 */ /* 0x000fe200078e0006 */
[----:B------:R-:W-:-:S03]  /*0fd0*/  LOP3.LUT R10, R0, 0xff, RZ, 0xc0, !PT ;  /* 0x000000ff000a7812 */ /* 0x000fc600078ec0ff */
[----:B------:R-:W-:Y:S01]  /*0fe0*/  VIADD R11, R15, 0xffffffff ;  /* 0xffffffff0f0b7836 */ /* 0x000fe20000000000 */
[----:B------:R-:W-:-:S04]  /*0ff0*/  IADD3 R7, PT, PT, R10, -0x1, RZ ;  /* 0xffffffff0a077810 */ /* 0x000fc80007ffe0ff */
[----:B------:R-:W-:-:S04]  /*1000*/  ISETP.GT.U32.AND P0, PT, R11, 0xfd, PT ;  /* 0x000000fd0b00780c */ /* 0x000fc80003f04070 */
[----:B------:R-:W-:-:S13]  /*1010*/  ISETP.GT.U32.OR P0, PT, R7, 0xfd, P0 ;  /* 0x000000fd0700780c */ /* 0x000fda0000704470 */
[----:B------:R-:W-:Y:S01]  /*1020*/  @!P0 MOV R5, RZ ;  /* 0x000000ff00058202 */ /* 0x000fe20000000f00 */
[----:B------:R-:W-:Y:S06]  /*1030*/  @!P0 BRA `(.L_x_15) ;  /* 0x0000000000608947 */ /* 0x000fec0003800000 */
[----:B------:R-:W-:Y:S01]  /*1040*/  FSETP.GTU.FTZ.AND P0, PT, |R3|, +INF , PT ;  /* 0x7f8000000300780b */ /* 0x000fe20003f1c200 */
[----:B------:R-:W-:Y:S01]  /*1050*/  IMAD.MOV.U32 R0, RZ, RZ, R6 ;  /* 0x000000ffff007224 */ /* 0x000fe200078e0006 */
[----:B------:R-:W-:-:S04]  /*1060*/  FSETP.GTU.FTZ.AND P1, PT, |R6|, +INF , PT ;  /* 0x7f8000000600780b */ /* 0x000fc80003f3c200 */
[----:B------:R-:W-:-:S13]  /*1070*/  PLOP3.LUT P0, PT, P0, P1, PT, 0xf8, 0x8f ;  /* 0x00000000008f781c */ /* 0x000fda0000703f70 */
[----:B------:R-:W-:Y:S05]  /*1080*/  @P0 BRA `(.L_x_16) ;  /* 0x00000004004c0947 */ /* 0x000fea0003800000 */
[----:B------:R-:W-:-:S13]  /*1090*/  LOP3.LUT P0, RZ, R4, 0x7fffffff, R3, 0xc8, !PT ;  /* 0x7fffffff04ff7812 */ /* 0x000fda000780c803 */
[----:B------:R-:W-:Y:S05]  /*10a0*/  @!P0 BRA `(.L_x_17) ;  /* 0x00000004003c8947 */ /* 0x000fea0003800000 */
[C---:B------:R-:W-:Y:S02]  /*10b0*/  FSETP.NEU.FTZ.AND P2, PT, |R3|.reuse, +INF , PT ;  /* 0x7f8000000300780b */ /* 0x040fe40003f5d200 */
[----:B------:R-:W-:Y:S02]  /*10c0*/  FSETP.NEU.FTZ.AND P1, PT, |R0|, +INF , PT ;  /* 0x7f8000000000780b */ /* 0x000fe40003f3d200 */
[----:B------:R-:W-:-:S11]  /*10d0*/  FSETP.NEU.FTZ.AND P0, PT, |R3|, +INF , PT ;  /* 0x7f8000000300780b */ /* 0x000fd60003f1d200 */
[----:B------:R-:W-:Y:S05]  /*10e0*/  @!P1 BRA !P2, `(.L_x_17) ;  /* 0x00000004002c9947 */ /* 0x000fea0005000000 */
[----:B------:R-:W-:-:S04]  /*10f0*/  LOP3.LUT P2, RZ, R3, 0x7fffffff, RZ, 0xc0, !PT ;  /* 0x7fffffff03ff7812 */ /* 0x000fc8000784c0ff */
[----:B------:R-:W-:-:S13]  /*1100*/  PLOP3.LUT P1, PT, P1, P2, PT, 0x2f, 0xf2 ;  /* 0x0000000000f2781c */ /* 0x000fda0000f24577 */
[----:B------:R-:W-:Y:S05]  /*1110*/  @P1 BRA `(.L_x_18) ;  /* 0x0000000400181947 */ /* 0x000fea0003800000 */
[----:B------:R-:W-:-:S04]  /*1120*/  LOP3.LUT P1, RZ, R4, 0x7fffffff, RZ, 0xc0, !PT ;  /* 0x7fffffff04ff7812 */ /* 0x000fc8000782c0ff */
[----:B------:R-:W-:-:S13]  /*1130*/  PLOP3.LUT P0, PT, P0, P1, PT, 0x2f, 0xf2 ;  /* 0x0000000000f2781c */ /* 0x000fda0000702577 */
[----:B------:R-:W-:Y:S05]  /*1140*/  @P0 BRA `(.L_x_19) ;  /* 0x0000000400000947 */ /* 0x000fea0003800000 */
[----:B------:R-:W-:Y:S02]  /*1150*/  ISETP.GE.AND P0, PT, R7, RZ, PT ;  /* 0x000000ff0700720c */ /* 0x000fe40003f06270 */
[----:B------:R-:W-:-:S11]  /*1160*/  ISETP.GE.AND P1, PT, R11, RZ, PT ;  /* 0x000000ff0b00720c */ /* 0x000fd60003f26270 */
[----:B------:R-:W-:Y:S01]  /*1170*/  @P0 MOV R5, RZ ;  /* 0x000000ff00050202 */ /* 0x000fe20000000f00 */
[----:B------:R-:W-:Y:S02]  /*1180*/  @!P0 IMAD.MOV.U32 R5, RZ, RZ, -0x40 ;  /* 0xffffffc0ff058424 */ /* 0x000fe400078e00ff */
[----:B------:R-:W-:Y:S01]  /*1190*/  @!P0 FFMA R3, R3, 1.84467440737095516160e+19, RZ ;  /* 0x5f80000003038823 */ /* 0x000fe200000000ff */
[----:B------:R-:W-:Y:S02]  /*11a0*/  @!P1 FFMA R4, R0, 1.84467440737095516160e+19, RZ ;  /* 0x5f80000000049823 */ /* 0x000fe400000000ff */
[----:B------:R-:W-:-:S07]  /*11b0*/  @!P1 IADD3 R5, PT, PT, R5, 0x40, RZ ;  /* 0x0000004005059810 */ /* 0x000fce0007ffe0ff */
.L_x_15:
[----:B------:R-:W-:Y:S01]  /*11c0*/  LEA R7, R15, 0xc0800000, 0x17 ;  /* 0xc08000000f077811 */ /* 0x000fe200078eb8ff */
[----:B------:R-:W-:Y:S04]  /*11d0*/  BSSY.RECONVERGENT B2, `(.L_x_20) ;  /* 0x0000036000027945 */ /* 0x000fe80003800200 */
[----:B------:R-:W-:Y:S01]  /*11e0*/  IMAD.IADD R7, R4, 0x1, -R7 ;  /* 0x0000000104077824 */ /* 0x000fe200078e0a07 */
[----:B------:R-:W-:-:S03]  /*11f0*/  IADD3 R4, PT, PT, R10, -0x7f, RZ ;  /* 0xffffff810a047810 */ /* 0x000fc60007ffe0ff */
[----:B------:R-:W0:Y:S01]  /*1200*/  MUFU.RCP R6, R7 ;  /* 0x0000000700067308 */ /* 0x000e220000001000 */
[----:B------:R-:W-:Y:S01]  /*1210*/  FADD.FTZ R11, -R7, -RZ ;  /* 0x800000ff070b7221 */ /* 0x000fe20000010100 */
[C---:B------:R-:W-:Y:S01]  /*1220*/  IMAD R0, R4.reuse, -0x800000, R3 ;  /* 0xff80000004007824 */ /* 0x040fe200078e0203 */
[----:B------:R-:W-:-:S05]  /*1230*/  IADD3 R4, PT, PT, R4, 0x7f, -R15 ;  /* 0x0000007f04047810 */ /* 0x000fca0007ffe80f */
[----:B------:R-:W-:Y:S02]  /*1240*/  IMAD.IADD R4, R4, 0x1, R5 ;  /* 0x0000000104047824 */ /* 0x000fe400078e0205 */
[----:B0-----:R-:W-:-:S04]  /*1250*/  FFMA R13, R6, R11, 1 ;  /* 0x3f800000060d7423 */ /* 0x001fc8000000000b */
[----:B------:R-:W-:-:S04]  /*1260*/  FFMA R10, R6, R13, R6 ;  /* 0x0000000d060a7223 */ /* 0x000fc80000000006 */
[----:B------:R-:W-:-:S04]  /*1270*/  FFMA R3, R0, R10, RZ ;  /* 0x0000000a00037223 */ /* 0x000fc800000000ff */
[----:B------:R-:W-:-:S04]  /*1280*/  FFMA R6, R11, R3, R0 ;  /* 0x000000030b067223 */ /* 0x000fc80000000000 */
[----:B------:R-:W-:-:S04]  /*1290*/  FFMA R13, R10, R6, R3 ;  /* 0x000000060a0d7223 */ /* 0x000fc80000000003 */
[----:B------:R-:W-:-:S04]  /*12a0*/  FFMA R6, R11, R13, R0 ;  /* 0x0000000d0b067223 */ /* 0x000fc80000000000 */
[----:B------:R-:W-:-:S05]  /*12b0*/  FFMA R0, R10, R6, R13 ;  /* 0x000000060a007223 */ /* 0x000fca000000000d */
[----:B------:R-:W-:-:S04]  /*12c0*/  SHF.R.U32.HI R3, RZ, 0x17, R0 ;  /* 0x00000017ff037819 */ /* 0x000fc80000011600 */
[----:B------:R-:W-:-:S04]  /*12d0*/  LOP3.LUT R3, R3, 0xff, RZ, 0xc0, !PT ;  /* 0x000000ff03037812 */ /* 0x000fc800078ec0ff */
[----:B------:R-:W-:-:S05]  /*12e0*/  IADD3 R7, PT, PT, R3, R4, RZ ;  /* 0x0000000403077210 */ /* 0x000fca0007ffe0ff */
[----:B------:R-:W-:-:S05]  /*12f0*/  VIADD R3, R7, 0xffffffff ;  /* 0xffffffff07037836 */ /* 0x000fca0000000000 */
[----:B------:R-:W-:-:S13]  /*1300*/  ISETP.GE.U32.AND P0, PT, R3, 0xfe, PT ;  /* 0x000000fe0300780c */ /* 0x000fda0003f06070 */
[----:B------:R-:W-:Y:S05]  /*1310*/  @!P0 BRA `(.L_x_21) ;  /* 0x0000000000808947 */ /* 0x000fea0003800000 */
[----:B------:R-:W-:-:S13]  /*1320*/  ISETP.GT.AND P0, PT, R7, 0xfe, PT ;  /* 0x000000fe0700780c */ /* 0x000fda0003f04270 */
[----:B------:R-:W-:Y:S05]  /*1330*/  @P0 BRA `(.L_x_22) ;  /* 0x00000000006c0947 */ /* 0x000fea0003800000 */
[----:B------:R-:W-:-:S13]  /*1340*/  ISETP.GE.AND P0, PT, R7, 0x1, PT ;  /* 0x000000010700780c */ /* 0x000fda0003f06270 */
[----:B------:R-:W-:Y:S05]  /*1350*/  @P0 BRA `(.L_x_23) ;  /* 0x0000000000740947 */ /* 0x000fea0003800000 */
[----:B------:R-:W-:Y:S02]  /*1360*/  ISETP.GE.AND P0, PT, R7, -0x18, PT ;  /* 0xffffffe80700780c */ /* 0x000fe40003f06270 */
[----:B------:R-:W-:-:S11]  /*1370*/  LOP3.LUT R0, R0, 0x80000000, RZ, 0xc0, !PT ;  /* 0x8000000000007812 */ /* 0x000fd600078ec0ff */
[----:B------:R-:W-:Y:S05]  /*1380*/  @!P0 BRA `(.L_x_23) ;  /* 0x0000000000688947 */ /* 0x000fea0003800000 */
[CCC-:B------:R-:W-:Y:S01]  /*1390*/  FFMA.RZ R3, R10.reuse, R6.reuse, R13.reuse ;  /* 0x000000060a037223 */ /* 0x1c0fe2000000c00d */
[CCC-:B------:R-:W-:Y:S01]  /*13a0*/  FFMA.RM R4, R10.reuse, R6.reuse, R13.reuse ;  /* 0x000000060a047223 */ /* 0x1c0fe2000000400d */
[C---:B------:R-:W-:Y:S02]  /*13b0*/  ISETP.NE.AND P2, PT, R7.reuse, RZ, PT ;  /* 0x000000ff0700720c */ /* 0x040fe40003f45270 */
[----:B------:R-:W-:Y:S02]  /*13c0*/  ISETP.NE.AND P1, PT, R7, RZ, PT ;  /* 0x000000ff0700720c */ /* 0x000fe40003f25270 */
[----:B------:R-:W-:Y:S01]  /*13d0*/  LOP3.LUT R5, R3, 0x7fffff, RZ, 0xc0, !PT ;  /* 0x007fffff03057812 */ /* 0x000fe200078ec0ff */
[----:B------:R-:W-:Y:S01]  /*13e0*/  FFMA.RP R3, R10, R6, R13 ;  /* 0x000000060a037223 */ /* 0x000fe2000000800d */
[----:B------:R-:W-:Y:S01]  /*13f0*/  IADD3 R6, PT, PT, R7, 0x20, RZ ;  /* 0x0000002007067810 */ /* 0x000fe20007ffe0ff */
[----:B------:R-:W-:Y:S01]  /*1400*/  IMAD.MOV R7, RZ, RZ, -R7 ;  /* 0x000000ffff077224 */ /* 0x000fe200078e0a07 */
[----:B------:R-:W-:-:S02]  /*1410*/  LOP3.LUT R5, R5, 0x800000, RZ, 0xfc, !PT ;  /* 0x0080000005057812 */ /* 0x000fc400078efcff */
[----:B------:R-:W-:Y:S02]  /*1420*/  FSETP.NEU.FTZ.AND P0, PT, R3, R4, PT ;  /* 0x000000040300720b */ /* 0x000fe40003f1d000 */
[----:B------:R-:W-:Y:S02]  /*1430*/  SHF.L.U32 R6, R5, R6, RZ ;  /* 0x0000000605067219 */ /* 0x000fe400000006ff */
[----:B------:R-:W-:Y:S02]  /*1440*/  SEL R4, R7, RZ, P2 ;  /* 0x000000ff07047207 */ /* 0x000fe40001000000 */
[----:B------:R-:W-:Y:S02]  /*1450*/  ISETP.NE.AND P1, PT, R6, RZ, P1 ;  /* 0x000000ff0600720c */ /* 0x000fe40000f25270 */
[----:B------:R-:W-:Y:S02]  /*1460*/  SHF.R.U32.HI R4, RZ, R4, R5 ;  /* 0x00000004ff047219 */ /* 0x000fe40000011605 */
[----:B------:R-:W-:-:S02]  /*1470*/  PLOP3.LUT P0, PT, P0, P1, PT, 0xf8, 0x8f ;  /* 0x00000000008f781c */ /* 0x000fc40000703f70 */
[----:B------:R-:W-:Y:S02]  /*1480*/  SHF.R.U32.HI R6, RZ, 0x1, R4 ;  /* 0x00000001ff067819 */ /* 0x000fe40000011604 */
[----:B------:R-:W-:-:S04]  /*1490*/  SEL R3, RZ, 0x1, !P0 ;  /* 0x00000001ff037807 */ /* 0x000fc80004000000 */
[----:B------:R-:W-:-:S04]  /*14a0*/  LOP3.LUT R3, R3, 0x1, R6, 0xf8, !PT ;  /* 0x0000000103037812 */ /* 0x000fc800078ef806 */
[----:B------:R-:W-:-:S04]  /*14b0*/  LOP3.LUT R3, R3, R4, RZ, 0xc0, !PT ;  /* 0x0000000403037212 */ /* 0x000fc800078ec0ff */
[----:B------:R-:W-:-:S04]  /*14c0*/  IADD3 R3, PT, PT, R6, R3, RZ ;  /* 0x0000000306037210 */ /* 0x000fc80007ffe0ff */
[----:B------:R-:W-:Y:S01]  /*14d0*/  LOP3.LUT R0, R3, R0, RZ, 0xfc, !PT ;  /* 0x0000000003007212 */ /* 0x000fe200078efcff */
[----:B------:R-:W-:Y:S06]  /*14e0*/  BRA `(.L_x_23) ;  /* 0x0000000000107947 */ /* 0x000fec0003800000 */
.L_x_22:
[----:B------:R-:W-:-:S04]  /*14f0*/  LOP3.LUT R0, R0, 0x80000000, RZ, 0xc0, !PT ;  /* 0x8000000000007812 */ /* 0x000fc800078ec0ff */
[----:B------:R-:W-:Y:S01]  /*1500*/  LOP3.LUT R0, R0, 0x7f800000, RZ, 0xfc, !PT ;  /* 0x7f80000000007812 */ /* 0x000fe200078efcff */
[----:B------:R-:W-:Y:S06]  /*1510*/  BRA `(.L_x_23) ;  /* 0x0000000000047947 */ /* 0x000fec0003800000 */
.L_x_21:
[----:B------:R-:W-:-:S07]  /*1520*/  IMAD R0, R4, 0x800000, R0 ;  /* 0x0080000004007824 */ /* 0x000fce00078e0200 */
.L_x_23:
[----:B------:R-:W-:Y:S05]  /*1530*/  BSYNC.RECONVERGENT B2 ;  /* 0x0000000000027941 */ /* 0x000fea0003800200 */
.L_x_20:
[----:B------:R-:W-:Y:S05]  /*1540*/  BRA `(.L_x_24) ;  /* 0x0000000000207947 */ /* 0x000fea0003800000 */
.L_x_19:
[----:B------:R-:W-:-:S04]  /*1550*/  LOP3.LUT R0, R4, 0x80000000, R3, 0x48, !PT ;  /* 0x8000000004007812 */ /* 0x000fc800078e4803 */
[----:B------:R-:W-:Y:S01]  /*1560*/  LOP3.LUT R0, R0, 0x7f800000, RZ, 0xfc, !PT ;  /* 0x7f80000000007812 */ /* 0x000fe200078efcff */
[----:B------:R-:W-:Y:S06]  /*1570*/  BRA `(.L_x_24) ;  /* 0x0000000000147947 */ /* 0x000fec0003800000 */
.L_x_18:
[----:B------:R-:W-:Y:S01]  /*1580*/  LOP3.LUT R0, R4, 0x80000000, R3, 0x48, !PT ;  /* 0x8000000004007812 */ /* 0x000fe200078e4803 */
[----:B------:R-:W-:Y:S06]  /*1590*/  BRA `(.L_x_24) ;  /* 0x00000000000c7947 */ /* 0x000fec0003800000 */
.L_x_17:
[----:B------:R-:W0:Y:S01]  /*15a0*/  MUFU.RSQ R0, -QNAN ;  /* 0xffc0000000007908 */ /* 0x000e220000001400 */
[----:B------:R-:W-:Y:S05]  /*15b0*/  BRA `(.L_x_24) ;  /* 0x0000000000047947 */ /* 0x000fea0003800000 */
.L_x_16:
[----:B------:R-:W-:-:S07]  /*15c0*/  FADD.FTZ R0, R3, R0 ;  /* 0x0000000003007221 */ /* 0x000fce0000010000 */
.L_x_24:
[----:B------:R-:W-:Y:S05]  /*15d0*/  BSYNC.RECONVERGENT B1 ;  /* 0x0000000000017941 */ /* 0x000fea0003800200 */
.L_x_14:
[----:B------:R-:W-:-:S04]  /*15e0*/  HFMA2 R3, -RZ, RZ, 0, 0 ;  /* 0x00000000ff037431 */ /* 0x000fc800000001ff */
[----:B0-----:R-:W-:Y:S05]  /*15f0*/  RET.REL.NODEC R2 `(_Z24consin_similarity_kernelPKfS0_Pfmm) ;  /* 0xffffffe802807950 */ /* 0x001fea0003c3ffff */
.L_x_25:
[----:B------:R-:W-:-:S00]  /*1600*/  BRA `(.L_x_25) ;  /* 0xfffffffc00fc7947 */ /* 0x000fc0000383ffff */
[----:B------:R-:W-:-:S00]  /*1610*/  NOP ;  /* 0x0000000000007918 */ /* 0x000fc00000000000 */
        /* <DEDUP_REMOVED lines=14> */
.L_x_27:


//--------------------- .nv.shared.reserved.0     --------------------------
	.section	.nv.shared.reserved.0,"aw",@nobits
	.weak		__nv_reservedSMEM_offset_0_alias
	.size		__nv_reservedSMEM_offset_0_alias, 0, 64
	.other		__nv_reservedSMEM_offset_0_alias,@"STO_CUDA_RESERVED_SHARED STV_DEFAULT"
__nv_reservedSMEM_offset_0_alias:
	.zero		0
	.zero		64


//--------------------- .nv.constant0._Z24consin_similarity_kernelPKfS0_Pfmm --------------------------
	.section	.nv.constant0._Z24consin_similarity_kernelPKfS0_Pfmm,"a",@progbits
	.sectionflags	@""
	.align	4
.nv.constant0._Z24consin_similarity_kernelPKfS0_Pfmm:
	.zero		936


//--------------------- SYMBOLS --------------------------

	.type		.nv.reservedSmem.offset0,@object
	.size		.nv.reservedSmem.offset0,0x4
